//
// Generated by NVIDIA NVVM Compiler
//
// Compiler Build ID: CL-36424714
// Cuda compilation tools, release 13.0, V13.0.88
// Based on NVVM 20.0.0
//

.version 9.0
.target sm_100
.address_size 64

	// .globl	_Z16cuda_tick_kernelPfS_S_S_PiS0_S0_S_S_S_ii

.visible .entry _Z16cuda_tick_kernelPfS_S_S_PiS0_S0_S_S_S_ii(
	.param .u64 .ptr .align 1 _Z16cuda_tick_kernelPfS_S_S_PiS0_S0_S_S_S_ii_param_0,
	.param .u64 .ptr .align 1 _Z16cuda_tick_kernelPfS_S_S_PiS0_S0_S_S_S_ii_param_1,
	.param .u64 .ptr .align 1 _Z16cuda_tick_kernelPfS_S_S_PiS0_S0_S_S_S_ii_param_2,
	.param .u64 .ptr .align 1 _Z16cuda_tick_kernelPfS_S_S_PiS0_S0_S_S_S_ii_param_3,
	.param .u64 .ptr .align 1 _Z16cuda_tick_kernelPfS_S_S_PiS0_S0_S_S_S_ii_param_4,
	.param .u64 .ptr .align 1 _Z16cuda_tick_kernelPfS_S_S_PiS0_S0_S_S_S_ii_param_5,
	.param .u64 .ptr .align 1 _Z16cuda_tick_kernelPfS_S_S_PiS0_S0_S_S_S_ii_param_6,
	.param .u64 .ptr .align 1 _Z16cuda_tick_kernelPfS_S_S_PiS0_S0_S_S_S_ii_param_7,
	.param .u64 .ptr .align 1 _Z16cuda_tick_kernelPfS_S_S_PiS0_S0_S_S_S_ii_param_8,
	.param .u64 .ptr .align 1 _Z16cuda_tick_kernelPfS_S_S_PiS0_S0_S_S_S_ii_param_9,
	.param .u32 _Z16cuda_tick_kernelPfS_S_S_PiS0_S0_S_S_S_ii_param_10,
	.param .u32 _Z16cuda_tick_kernelPfS_S_S_PiS0_S0_S_S_S_ii_param_11
)
{
	.reg .pred 	%p<4>;
	.reg .b32 	%r<16>;
	.reg .b32 	%f<33>;
	.reg .b64 	%rd<48>;

	ld.param.u64 	%rd14, [_Z16cuda_tick_kernelPfS_S_S_PiS0_S0_S_S_S_ii_param_2];
	ld.param.u64 	%rd15, [_Z16cuda_tick_kernelPfS_S_S_PiS0_S0_S_S_S_ii_param_3];
	ld.param.u64 	%rd16, [_Z16cuda_tick_kernelPfS_S_S_PiS0_S0_S_S_S_ii_param_5];
	ld.param.u64 	%rd17, [_Z16cuda_tick_kernelPfS_S_S_PiS0_S0_S_S_S_ii_param_7];
	ld.param.u64 	%rd18, [_Z16cuda_tick_kernelPfS_S_S_PiS0_S0_S_S_S_ii_param_8];
	ld.param.u64 	%rd13, [_Z16cuda_tick_kernelPfS_S_S_PiS0_S0_S_S_S_ii_param_9];
	ld.param.u32 	%r4, [_Z16cuda_tick_kernelPfS_S_S_PiS0_S0_S_S_S_ii_param_10];
	ld.param.u32 	%r5, [_Z16cuda_tick_kernelPfS_S_S_PiS0_S0_S_S_S_ii_param_11];
	cvta.to.global.u64 	%rd1, %rd15;
	cvta.to.global.u64 	%rd2, %rd14;
	cvta.to.global.u64 	%rd3, %rd18;
	cvta.to.global.u64 	%rd4, %rd17;
	cvta.to.global.u64 	%rd5, %rd16;
	mov.u32 	%r6, %ctaid.x;
	mov.u32 	%r7, %ntid.x;
	mov.u32 	%r8, %tid.x;
	mad.lo.s32 	%r1, %r6, %r7, %r8;
	setp.ge.s32 	%p1, %r1, %r5;
	@%p1 bra 	$L__BB0_6;
	ld.param.u64 	%rd46, [_Z16cuda_tick_kernelPfS_S_S_PiS0_S0_S_S_S_ii_param_4];
	ld.param.u64 	%rd45, [_Z16cuda_tick_kernelPfS_S_S_PiS0_S0_S_S_S_ii_param_1];
	ld.param.u64 	%rd44, [_Z16cuda_tick_kernelPfS_S_S_PiS0_S0_S_S_S_ii_param_0];
	cvta.to.global.u64 	%rd19, %rd46;
	cvta.to.global.u64 	%rd20, %rd44;
	cvta.to.global.u64 	%rd21, %rd45;
	cvta.to.global.u64 	%rd22, %rd13;
	mul.wide.s32 	%rd23, %r1, 4;
	add.s64 	%rd6, %rd19, %rd23;
	ld.global.u32 	%r2, [%rd6];
	mul.lo.s32 	%r3, %r4, %r1;
	add.s32 	%r9, %r2, %r3;
	mul.wide.s32 	%rd24, %r9, 4;
	add.s64 	%rd25, %rd5, %rd24;
	ld.global.u32 	%r10, [%rd25];
	add.s64 	%rd7, %rd20, %rd23;
	ld.global.f32 	%f1, [%rd7];
	add.s64 	%rd8, %rd21, %rd23;
	ld.global.f32 	%f2, [%rd8];
	mul.wide.s32 	%rd26, %r10, 4;
	add.s64 	%rd27, %rd4, %rd26;
	ld.global.f32 	%f12, [%rd27];
	add.s64 	%rd28, %rd3, %rd26;
	ld.global.f32 	%f13, [%rd28];
	add.s64 	%rd29, %rd22, %rd26;
	ld.global.f32 	%f14, [%rd29];
	sub.f32 	%f30, %f12, %f1;
	sub.f32 	%f31, %f13, %f2;
	mul.f32 	%f15, %f31, %f31;
	fma.rn.f32 	%f32, %f30, %f30, %f15;
	mul.f32 	%f16, %f14, %f14;
	setp.geu.f32 	%p2, %f32, %f16;
	@%p2 bra 	$L__BB0_3;
	ld.param.u64 	%rd47, [_Z16cuda_tick_kernelPfS_S_S_PiS0_S0_S_S_S_ii_param_6];
	add.s32 	%r11, %r2, 1;
	cvta.to.global.u64 	%rd30, %rd47;
	add.s64 	%rd32, %rd30, %rd23;
	ld.global.u32 	%r12, [%rd32];
	rem.s32 	%r13, %r11, %r12;
	st.global.u32 	[%rd6], %r13;
	add.s32 	%r14, %r13, %r3;
	mul.wide.s32 	%rd33, %r14, 4;
	add.s64 	%rd34, %rd5, %rd33;
	ld.global.u32 	%r15, [%rd34];
	mul.wide.s32 	%rd35, %r15, 4;
	add.s64 	%rd36, %rd4, %rd35;
	ld.global.f32 	%f17, [%rd36];
	add.s64 	%rd37, %rd3, %rd35;
	ld.global.f32 	%f18, [%rd37];
	sub.f32 	%f30, %f17, %f1;
	sub.f32 	%f31, %f18, %f2;
	mul.f32 	%f19, %f31, %f31;
	fma.rn.f32 	%f32, %f30, %f30, %f19;
$L__BB0_3:
	setp.leu.f32 	%p3, %f32, 0f358637BD;
	@%p3 bra 	$L__BB0_5;
	rsqrt.approx.f32 	%f20, %f32;
	fma.rn.f32 	%f21, %f30, %f20, %f1;
	mov.f32 	%f22, 0f3F000000;
	copysign.f32 	%f23, %f21, %f22;
	add.rz.f32 	%f24, %f21, %f23;
	cvt.rzi.f32.f32 	%f25, %f24;
	fma.rn.f32 	%f26, %f31, %f20, %f2;
	copysign.f32 	%f27, %f26, %f22;
	add.rz.f32 	%f28, %f26, %f27;
	cvt.rzi.f32.f32 	%f29, %f28;
	add.s64 	%rd42, %rd2, %rd23;
	st.global.f32 	[%rd42], %f25;
	add.s64 	%rd43, %rd1, %rd23;
	st.global.f32 	[%rd43], %f29;
	st.global.f32 	[%rd7], %f25;
	st.global.f32 	[%rd8], %f29;
	bra.uni 	$L__BB0_6;
$L__BB0_5:
	add.s64 	%rd39, %rd2, %rd23;
	st.global.f32 	[%rd39], %f1;
	add.s64 	%rd40, %rd1, %rd23;
	st.global.f32 	[%rd40], %f2;
$L__BB0_6:
	ret;

}


// ===== COMPILED SASS (sm_100) =====

	.target	sm_100

	.elftype	@"ET_EXEC"


//--------------------- .note.nv.tkinfo           --------------------------
	.section	.note.nv.tkinfo,"",@"SHT_NOTE"
	.sectionflags	@"SHF_NOTE_NV_TKINFO"
	.tkinfo
        /*0018*/ 	.word	0x00000002
        /*0030*/ 	.string	""
        /*0030*/ 	.string	"ptxas"
        /*0030*/ 	.string	"Cuda compilation tools, release 13.0, V13.0.88"
        /*0030*/ 	.string	"Build cuda_13.0.r13.0/compiler.36424714_0"
        /*0030*/ 	.string	"-arch sm_100 -m 64 "



//--------------------- .note.nv.cuinfo           --------------------------
	.section	.note.nv.cuinfo,"",@"SHT_NOTE"
	.sectionflags	@"SHF_NOTE_NV_CUINFO"
        /*0018*/ 	.short	0x0002
        /*001a*/ 	.short	0x0064
        /*001c*/ 	.short	0x0082
	.zero		2


//--------------------- .nv.info                  --------------------------
	.section	.nv.info,"",@"SHT_CUDA_INFO"
	.align	4


	//----- nvinfo : EIATTR_REGCOUNT
	.align		4
        /*0000*/ 	.byte	0x04, 0x2f
        /*0002*/ 	.short	(.L_1 - .L_0)
	.align		4
.L_0:
        /*0004*/ 	.word	index@(_Z16cuda_tick_kernelPfS_S_S_PiS0_S0_S_S_S_ii)
        /*0008*/ 	.word	0x0000001d


	//----- nvinfo : EIATTR_FRAME_SIZE
	.align		4
.L_1:
        /*000c*/ 	.byte	0x04, 0x11
        /*000e*/ 	.short	(.L_3 - .L_2)
	.align		4
.L_2:
        /*0010*/ 	.word	index@(_Z16cuda_tick_kernelPfS_S_S_PiS0_S0_S_S_S_ii)
        /*0014*/ 	.word	0x00000000


	//----- nvinfo : EIATTR_MIN_STACK_SIZE
	.align		4
.L_3:
        /*0018*/ 	.byte	0x04, 0x12
        /*001a*/ 	.short	(.L_5 - .L_4)
	.align		4
.L_4:
        /*001c*/ 	.word	index@(_Z16cuda_tick_kernelPfS_S_S_PiS0_S0_S_S_S_ii)
        /*0020*/ 	.word	0x00000000
.L_5:


//--------------------- .nv.compat                --------------------------
	.section	.nv.compat,"",@"SHT_CUDA_COMPAT_INFO"
	.align	4
        /*0000*/ 	.byte	0x02, 0x09, 0x00, 0x00, 0x02, 0x02, 0x01, 0x00, 0x02, 0x05, 0x05, 0x00, 0x03, 0x07, 0x01, 0x01
        /*0010*/ 	.byte	0x02, 0x03, 0x00, 0x00, 0x02, 0x06, 0x01, 0x00, 0x04, 0x0b, 0x08, 0x00, 0x01, 0x00, 0x00, 0x00
        /*0020*/ 	.byte	0x00, 0x00, 0x00, 0x00


//--------------------- .nv.info._Z16cuda_tick_kernelPfS_S_S_PiS0_S0_S_S_S_ii --------------------------
	.section	.nv.info._Z16cuda_tick_kernelPfS_S_S_PiS0_S0_S_S_S_ii,"",@"SHT_CUDA_INFO"
	.sectionflags	@""
	.align	4


	//----- nvinfo : EIATTR_CUDA_API_VERSION
	.align		4
        /*0000*/ 	.byte	0x04, 0x37
        /*0002*/ 	.short	(.L_7 - .L_6)
.L_6:
        /*0004*/ 	.word	0x00000082


	//----- nvinfo : EIATTR_KPARAM_INFO
	.align		4
.L_7:
        /*0008*/ 	.byte	0x04, 0x17
        /*000a*/ 	.short	(.L_9 - .L_8)
.L_8:
        /*000c*/ 	.word	0x00000000
        /*0010*/ 	.short	0x000b
        /*0012*/ 	.short	0x0054
        /*0014*/ 	.byte	0x00, 0xf0, 0x11, 0x00


	//----- nvinfo : EIATTR_KPARAM_INFO
	.align		4
.L_9:
        /*0018*/ 	.byte	0x04, 0x17
        /*001a*/ 	.short	(.L_11 - .L_10)
.L_10:
        /*001c*/ 	.word	0x00000000
        /*0020*/ 	.short	0x000a
        /*0022*/ 	.short	0x0050
        /*0024*/ 	.byte	0x00, 0xf0, 0x11, 0x00


	//----- nvinfo : EIATTR_KPARAM_INFO
	.align		4
.L_11:
        /*0028*/ 	.byte	0x04, 0x17
        /*002a*/ 	.short	(.L_13 - .L_12)
.L_12:
        /*002c*/ 	.word	0x00000000
        /*0030*/ 	.short	0x0009
        /*0032*/ 	.short	0x0048
        /*0034*/ 	.byte	0x00, 0xf5, 0x21, 0x00


	//----- nvinfo : EIATTR_KPARAM_INFO
	.align		4
.L_13:
        /*0038*/ 	.byte	0x04, 0x17
        /*003a*/ 	.short	(.L_15 - .L_14)
.L_14:
        /*003c*/ 	.word	0x00000000
        /*0040*/ 	.short	0x0008
        /*0042*/ 	.short	0x0040
        /*0044*/ 	.byte	0x00, 0xf5, 0x21, 0x00


	//----- nvinfo : EIATTR_KPARAM_INFO
	.align		4
.L_15:
        /*0048*/ 	.byte	0x04, 0x17
        /*004a*/ 	.short	(.L_17 - .L_16)
.L_16:
        /*004c*/ 	.word	0x00000000
        /*0050*/ 	.short	0x0007
        /*0052*/ 	.short	0x0038
        /*0054*/ 	.byte	0x00, 0xf5, 0x21, 0x00


	//----- nvinfo : EIATTR_KPARAM_INFO
	.align		4
.L_17:
        /*0058*/ 	.byte	0x04, 0x17
        /*005a*/ 	.short	(.L_19 - .L_18)
.L_18:
        /*005c*/ 	.word	0x00000000
        /*0060*/ 	.short	0x0006
        /*0062*/ 	.short	0x0030
        /*0064*/ 	.byte	0x00, 0xf5, 0x21, 0x00


	//----- nvinfo : EIATTR_KPARAM_INFO
	.align		4
.L_19:
        /*0068*/ 	.byte	0x04, 0x17
        /*006a*/ 	.short	(.L_21 - .L_20)
.L_20:
        /*006c*/ 	.word	0x00000000
        /*0070*/ 	.short	0x0005
        /*0072*/ 	.short	0x0028
        /*0074*/ 	.byte	0x00, 0xf5, 0x21, 0x00


	//----- nvinfo : EIATTR_KPARAM_INFO
	.align		4
.L_21:
        /*0078*/ 	.byte	0x04, 0x17
        /*007a*/ 	.short	(.L_23 - .L_22)
.L_22:
        /*007c*/ 	.word	0x00000000
        /*0080*/ 	.short	0x0004
        /*0082*/ 	.short	0x0020
        /*0084*/ 	.byte	0x00, 0xf5, 0x21, 0x00


	//----- nvinfo : EIATTR_KPARAM_INFO
	.align		4
.L_23:
        /*0088*/ 	.byte	0x04, 0x17
        /*008a*/ 	.short	(.L_25 - .L_24)
.L_24:
        /*008c*/ 	.word	0x00000000
        /*0090*/ 	.short	0x0003
        /*0092*/ 	.short	0x0018
        /*0094*/ 	.byte	0x00, 0xf5, 0x21, 0x00


	//----- nvinfo : EIATTR_KPARAM_INFO
	.align		4
.L_25:
        /*0098*/ 	.byte	0x04, 0x17
        /*009a*/ 	.short	(.L_27 - .L_26)
.L_26:
        /*009c*/ 	.word	0x00000000
        /*00a0*/ 	.short	0x0002
        /*00a2*/ 	.short	0x0010
        /*00a4*/ 	.byte	0x00, 0xf5, 0x21, 0x00


	//----- nvinfo : EIATTR_KPARAM_INFO
	.align		4
.L_27:
        /*00a8*/ 	.byte	0x04, 0x17
        /*00aa*/ 	.short	(.L_29 - .L_28)
.L_28:
        /*00ac*/ 	.word	0x00000000
        /*00b0*/ 	.short	0x0001
        /*00b2*/ 	.short	0x0008
        /*00b4*/ 	.byte	0x00, 0xf5, 0x21, 0x00


	//----- nvinfo : EIATTR_KPARAM_INFO
	.align		4
.L_29:
        /*00b8*/ 	.byte	0x04, 0x17
        /*00ba*/ 	.short	(.L_31 - .L_30)
.L_30:
        /*00bc*/ 	.word	0x00000000
        /*00c0*/ 	.short	0x0000
        /*00c2*/ 	.short	0x0000
        /*00c4*/ 	.byte	0x00, 0xf5, 0x21, 0x00


	//----- nvinfo : EIATTR_SPARSE_MMA_MASK
	.align		4
.L_31:
        /*00c8*/ 	.byte	0x03, 0x50
        /*00ca*/ 	.short	0x0000


	//----- nvinfo : EIATTR_MAXREG_COUNT
	.align		4
        /*00cc*/ 	.byte	0x03, 0x1b
        /*00ce*/ 	.short	0x00ff


	//----- nvinfo : EIATTR_MERCURY_ISA_VERSION
	.align		4
        /*00d0*/ 	.byte	0x03, 0x5f
        /*00d2*/ 	.short	0x0101


	//----- nvinfo : EIATTR_VRC_CTA_INIT_COUNT
	.align		4
        /*00d4*/ 	.byte	0x02, 0x4a
	.zero		1
	.zero		1


	//----- nvinfo : EIATTR_EXIT_INSTR_OFFSETS
	.align		4
        /*00d8*/ 	.byte	0x04, 0x1c
        /*00da*/ 	.short	(.L_33 - .L_32)


	//   ....[0]....
.L_32:
        /*00dc*/ 	.word	0x00000070


	//   ....[1]....
        /*00e0*/ 	.word	0x00000660


	//   ....[2]....
        /*00e4*/ 	.word	0x000006d0


	//----- nvinfo : EIATTR_CRS_STACK_SIZE
	.align		4
.L_33:
        /*00e8*/ 	.byte	0x04, 0x1e
        /*00ea*/ 	.short	(.L_35 - .L_34)
.L_34:
        /*00ec*/ 	.word	0x00000000


	//----- nvinfo : EIATTR_CBANK_PARAM_SIZE
	.align		4
.L_35:
        /*00f0*/ 	.byte	0x03, 0x19
        /*00f2*/ 	.short	0x0058


	//----- nvinfo : EIATTR_PARAM_CBANK
	.align		4
        /*00f4*/ 	.byte	0x04, 0x0a
        /*00f6*/ 	.short	(.L_37 - .L_36)
	.align		4
.L_36:
        /*00f8*/ 	.word	index@(.nv.constant0._Z16cuda_tick_kernelPfS_S_S_PiS0_S0_S_S_S_ii)
        /*00fc*/ 	.short	0x0380
        /*00fe*/ 	.short	0x0058


	//----- nvinfo : EIATTR_SW_WAR
	.align		4
.L_37:
        /*0100*/ 	.byte	0x04, 0x36
        /*0102*/ 	.short	(.L_39 - .L_38)
.L_38:
        /*0104*/ 	.word	0x00000008
.L_39:


//--------------------- .nv.callgraph             --------------------------
	.section	.nv.callgraph,"",@"SHT_CUDA_CALLGRAPH"
	.align	4
	.sectionentsize	8
	.align		4
        /*0000*/ 	.word	0x00000000
	.align		4
        /*0004*/ 	.word	0xffffffff
	.align		4
        /*0008*/ 	.word	0x00000000
	.align		4
        /*000c*/ 	.word	0xfffffffe
	.align		4
        /*0010*/ 	.word	0x00000000
	.align		4
        /*0014*/ 	.word	0xfffffffd
	.align		4
        /*0018*/ 	.word	0x00000000
	.align		4
        /*001c*/ 	.word	0xfffffffc


//--------------------- .text._Z16cuda_tick_kernelPfS_S_S_PiS0_S0_S_S_S_ii --------------------------
	.section	.text._Z16cuda_tick_kernelPfS_S_S_PiS0_S0_S_S_S_ii,"ax",@progbits
	.align	128
        .global         _Z16cuda_tick_kernelPfS_S_S_PiS0_S0_S_S_S_ii
        .type           _Z16cuda_tick_kernelPfS_S_S_PiS0_S0_S_S_S_ii,@function
        .size           _Z16cuda_tick_kernelPfS_S_S_PiS0_S0_S_S_S_ii,(.L_x_4 - _Z16cuda_tick_kernelPfS_S_S_PiS0_S0_S_S_S_ii)
        .other          _Z16cuda_tick_kernelPfS_S_S_PiS0_S0_S_S_S_ii,@"STO_CUDA_ENTRY STV_DEFAULT"
_Z16cuda_tick_kernelPfS_S_S_PiS0_S0_S_S_S_ii:
.text._Z16cuda_tick_kernelPfS_S_S_PiS0_S0_S_S_S_ii:
[----:B------:R-:W-:Y:S01]  /*0000*/  LDC R1, c[0x0][0x37c] ;  /* 0x0000df00ff017b82 */ /* 0x000fe20000000800 */
[----:B------:R-:W0:Y:S07]  /*0010*/  S2R R3, SR_TID.X ;  /* 0x0000000000037919 */ /* 0x000e2e0000002100 */
[----:B------:R-:W0:Y:S01]  /*0020*/  S2UR UR4, SR_CTAID.X ;  /* 0x00000000000479c3 */ /* 0x000e220000002500 */
[----:B------:R-:W1:Y:S07]  /*0030*/  LDCU UR5, c[0x0][0x3d4] ;  /* 0x00007a80ff0577ac */ /* 0x000e6e0008000800 */
[----:B------:R-:W0:Y:S02]  /*0040*/  LDC R0, c[0x0][0x360] ;  /* 0x0000d800ff007b82 */ /* 0x000e240000000800 */
[----:B0-----:R-:W-:-:S05]  /*0050*/  IMAD R0, R0, UR4, R3 ;  /* 0x0000000400007c24 */ /* 0x001fca000f8e0203 */
[----:B-1----:R-:W-:-:S13]  /*0060*/  ISETP.GE.AND P0, PT, R0, UR5, PT ;  /* 0x0000000500007c0c */ /* 0x002fda000bf06270 */
[----:B------:R-:W-:Y:S05]  /*0070*/  @P0 EXIT ;  /* 0x000000000000094d */ /* 0x000fea0003800000 */
[----:B------:R-:W0:Y:S01]  /*0080*/  LDC.64 R10, c[0x0][0x3a0] ;  /* 0x0000e800ff0a7b82 */ /* 0x000e220000000a00 */
[----:B------:R-:W1:Y:S01]  /*0090*/  LDCU.64 UR4, c[0x0][0x358] ;  /* 0x00006b00ff0477ac */ /* 0x000e620008000a00 */
[----:B------:R-:W2:Y:S06]  /*00a0*/  LDCU UR6, c[0x0][0x3d0] ;  /* 0x00007a00ff0677ac */ /* 0x000eac0008000800 */
[----:B------:R-:W3:Y:S08]  /*00b0*/  LDC.64 R12, c[0x0][0x3a8] ;  /* 0x0000ea00ff0c7b82 */ /* 0x000ef00000000a00 */
[----:B------:R-:W4:Y:S01]  /*00c0*/  LDC.64 R8, c[0x0][0x3c0] ;  /* 0x0000f000ff087b82 */ /* 0x000f220000000a00 */
[----:B0-----:R-:W-:-:S07]  /*00d0*/  IMAD.WIDE R10, R0, 0x4, R10 ;  /* 0x00000004000a7825 */ /* 0x001fce00078e020a */
[----:B------:R-:W0:Y:S01]  /*00e0*/  LDC.64 R2, c[0x0][0x388] ;  /* 0x0000e200ff027b82 */ /* 0x000e220000000a00 */
[----:B-1----:R-:W2:Y:S07]  /*00f0*/  LDG.E R15, desc[UR4][R10.64] ;  /* 0x000000040a0f7981 */ /* 0x002eae000c1e1900 */
[----:B------:R-:W1:Y:S08]  /*0100*/  LDC.64 R6, c[0x0][0x3b8] ;  /* 0x0000ee00ff067b82 */ /* 0x000e700000000a00 */
[----:B------:R-:W5:Y:S08]  /*0110*/  LDC.64 R4, c[0x0][0x380] ;  /* 0x0000e000ff047b82 */ /* 0x000f700000000a00 */
[----:B------:R-:W1:Y:S01]  /*0120*/  LDC.64 R16, c[0x0][0x3c8] ;  /* 0x0000f200ff107b82 */ /* 0x000e620000000a00 */
[----:B--2---:R-:W-:-:S04]  /*0130*/  IMAD R21, R0, UR6, R15 ;  /* 0x0000000600157c24 */ /* 0x004fc8000f8e020f */
[----:B---3--:R-:W-:-:S06]  /*0140*/  IMAD.WIDE R20, R21, 0x4, R12 ;  /* 0x0000000415147825 */ /* 0x008fcc00078e020c */
[----:B------:R-:W4:Y:S01]  /*0150*/  LDG.E R21, desc[UR4][R20.64] ;  /* 0x0000000414157981 */ /* 0x000f22000c1e1900 */
[----:B0-----:R-:W-:-:S04]  /*0160*/  IMAD.WIDE R2, R0, 0x4, R2 ;  /* 0x0000000400027825 */ /* 0x001fc800078e0202 */
[----:B-----5:R-:W-:Y:S01]  /*0170*/  IMAD.WIDE R4, R0, 0x4, R4 ;  /* 0x0000000400047825 */ /* 0x020fe200078e0204 */
[----:B------:R-:W2:Y:S03]  /*0180*/  LDG.E R14, desc[UR4][R2.64] ;  /* 0x00000004020e7981 */ /* 0x000ea6000c1e1900 */
[----:B----4-:R-:W-:-:S04]  /*0190*/  IMAD.WIDE R22, R21, 0x4, R8 ;  /* 0x0000000415167825 */ /* 0x010fc800078e0208 */
[C---:B-1----:R-:W-:Y:S02]  /*01a0*/  IMAD.WIDE R18, R21.reuse, 0x4, R6 ;  /* 0x0000000415127825 */ /* 0x042fe400078e0206 */
[----:B------:R-:W2:Y:S02]  /*01b0*/  LDG.E R23, desc[UR4][R22.64] ;  /* 0x0000000416177981 */ /* 0x000ea4000c1e1900 */
[----:B------:R-:W-:Y:S02]  /*01c0*/  IMAD.WIDE R20, R21, 0x4, R16 ;  /* 0x0000000415147825 */ /* 0x000fe400078e0210 */
[----:B------:R-:W3:Y:S04]  /*01d0*/  LDG.E R19, desc[UR4][R18.64] ;  /* 0x0000000412137981 */ /* 0x000ee8000c1e1900 */
[----:B------:R-:W3:Y:S04]  /*01e0*/  LDG.E R16, desc[UR4][R4.64] ;  /* 0x0000000404107981 */ /* 0x000ee8000c1e1900 */
[----:B------:R-:W4:Y:S01]  /*01f0*/  LDG.E R20, desc[UR4][R20.64] ;  /* 0x0000000414147981 */ /* 0x000f22000c1e1900 */
[----:B------:R-:W-:Y:S01]  /*0200*/  BSSY.RECONVERGENT B0, `(.L_x_0) ;  /* 0x000002e000007945 */ /* 0x000fe20003800200 */
[----:B--2---:R-:W-:-:S04]  /*0210*/  FADD R25, -R14, R23 ;  /* 0x000000170e197221 */ /* 0x004fc80000000100 */
[----:B------:R-:W-:Y:S01]  /*0220*/  FMUL R17, R25, R25 ;  /* 0x0000001919117220 */ /* 0x000fe20000400000 */
[----:B---3--:R-:W-:Y:S01]  /*0230*/  FADD R26, -R16, R19 ;  /* 0x00000013101a7221 */ /* 0x008fe20000000100 */
[----:B----4-:R-:W-:-:S03]  /*0240*/  FMUL R24, R20, R20 ;  /* 0x0000001414187220 */ /* 0x010fc60000400000 */
[----:B------:R-:W-:-:S05]  /*0250*/  FFMA R17, R26, R26, R17 ;  /* 0x0000001a1a117223 */ /* 0x000fca0000000011 */
[----:B------:R-:W-:-:S13]  /*0260*/  FSETP.GEU.AND P0, PT, R17, R24, PT ;  /* 0x000000181100720b */ /* 0x000fda0003f0e000 */
[----:B------:R-:W-:Y:S05]  /*0270*/  @P0 BRA `(.L_x_1) ;  /* 0x0000000000980947 */ /* 0x000fea0003800000 */
[----:B------:R-:W0:Y:S02]  /*0280*/  LDC.64 R22, c[0x0][0x3b0] ;  /* 0x0000ec00ff167b82 */ /* 0x000e240000000a00 */
[----:B0-----:R-:W-:-:S05]  /*0290*/  IMAD.WIDE R22, R0, 0x4, R22 ;  /* 0x0000000400167825 */ /* 0x001fca00078e0216 */
[----:B------:R0:W2:Y:S01]  /*02a0*/  LDG.E R17, desc[UR4][R22.64] ;  /* 0x0000000416117981 */ /* 0x0000a2000c1e1900 */
[----:B------:R-:W-:-:S04]  /*02b0*/  IADD3 R15, PT, PT, R15, 0x1, RZ ;  /* 0x000000010f0f7810 */ /* 0x000fc80007ffe0ff */
[----:B------:R-:W-:Y:S02]  /*02c0*/  ISETP.GE.AND P2, PT, R15, RZ, PT ;  /* 0x000000ff0f00720c */ /* 0x000fe40003f46270 */
[----:B0-----:R-:W-:Y:S02]  /*02d0*/  IABS R22, R15 ;  /* 0x0000000f00167213 */ /* 0x001fe40000000000 */
[-C--:B--2---:R-:W-:Y:S02]  /*02e0*/  IABS R20, R17.reuse ;  /* 0x0000001100147213 */ /* 0x084fe40000000000 */
[----:B------:R-:W-:Y:S02]  /*02f0*/  IABS R24, R17 ;  /* 0x0000001100187213 */ /* 0x000fe40000000000 */
[----:B------:R-:W0:Y:S08]  /*0300*/  I2F.RP R21, R20 ;  /* 0x0000001400157306 */ /* 0x000e300000209400 */
[----:B0-----:R-:W0:Y:S02]  /*0310*/  MUFU.RCP R21, R21 ;  /* 0x0000001500157308 */ /* 0x001e240000001000 */
[----:B0-----:R-:W-:-:S06]  /*0320*/  IADD3 R18, PT, PT, R21, 0xffffffe, RZ ;  /* 0x0ffffffe15127810 */ /* 0x001fcc0007ffe0ff */
[----:B------:R0:W1:Y:S02]  /*0330*/  F2I.FTZ.U32.TRUNC.NTZ R19, R18 ;  /* 0x0000001200137305 */ /* 0x000064000021f000 */
[----:B0-----:R-:W-:Y:S01]  /*0340*/  HFMA2 R18, -RZ, RZ, 0, 0 ;  /* 0x00000000ff127431 */ /* 0x001fe200000001ff */
[----:B-1----:R-:W-:-:S05]  /*0350*/  IADD3 R25, PT, PT, RZ, -R19, RZ ;  /* 0x80000013ff197210 */ /* 0x002fca0007ffe0ff */
[----:B------:R-:W-:-:S04]  /*0360*/  IMAD R23, R25, R20, RZ ;  /* 0x0000001419177224 */ /* 0x000fc800078e02ff */
[----:B------:R-:W-:Y:S01]  /*0370*/  IMAD.HI.U32 R19, R19, R23, R18 ;  /* 0x0000001713137227 */ /* 0x000fe200078e0012 */
[----:B------:R-:W-:-:S05]  /*0380*/  IADD3 R18, PT, PT, RZ, -R24, RZ ;  /* 0x80000018ff127210 */ /* 0x000fca0007ffe0ff */
[----:B------:R-:W-:-:S04]  /*0390*/  IMAD.HI.U32 R19, R19, R22, RZ ;  /* 0x0000001613137227 */ /* 0x000fc800078e00ff */
[----:B------:R-:W-:-:S05]  /*03a0*/  IMAD R19, R19, R18, R22 ;  /* 0x0000001213137224 */ /* 0x000fca00078e0216 */
[----:B------:R-:W-:-:S13]  /*03b0*/  ISETP.GT.U32.AND P0, PT, R20, R19, PT ;  /* 0x000000131400720c */ /* 0x000fda0003f04070 */
[----:B------:R-:W-:Y:S02]  /*03c0*/  @!P0 IADD3 R19, PT, PT, R19, -R20, RZ ;  /* 0x8000001413138210 */ /* 0x000fe40007ffe0ff */
[----:B------:R-:W-:Y:S02]  /*03d0*/  ISETP.NE.AND P0, PT, R17, RZ, PT ;  /* 0x000000ff1100720c */ /* 0x000fe40003f05270 */
[----:B------:R-:W-:-:S13]  /*03e0*/  ISETP.GT.U32.AND P1, PT, R20, R19, PT ;  /* 0x000000131400720c */ /* 0x000fda0003f24070 */
[----:B------:R-:W-:-:S04]  /*03f0*/  @!P1 IADD3 R19, PT, PT, R19, -R20, RZ ;  /* 0x8000001413139210 */ /* 0x000fc80007ffe0ff */
[----:B------:R-:W-:Y:S02]  /*0400*/  @!P2 IADD3 R19, PT, PT, -R19, RZ, RZ ;  /* 0x000000ff1313a210 */ /* 0x000fe40007ffe1ff */
[----:B------:R-:W-:-:S05]  /*0410*/  @!P0 LOP3.LUT R19, RZ, R17, RZ, 0x33, !PT ;  /* 0x00000011ff138212 */ /* 0x000fca00078e33ff */
[----:B------:R-:W-:Y:S01]  /*0420*/  IMAD R15, R0, UR6, R19 ;  /* 0x00000006000f7c24 */ /* 0x000fe2000f8e0213 */
[----:B------:R0:W-:Y:S03]  /*0430*/  STG.E desc[UR4][R10.64], R19 ;  /* 0x000000130a007986 */ /* 0x0001e6000c101904 */
[----:B------:R-:W-:-:S06]  /*0440*/  IMAD.WIDE R12, R15, 0x4, R12 ;  /* 0x000000040f0c7825 */ /* 0x000fcc00078e020c */
[----:B------:R-:W2:Y:S02]  /*0450*/  LDG.E R13, desc[UR4][R12.64] ;  /* 0x000000040c0d7981 */ /* 0x000ea4000c1e1900 */
[----:B--2---:R-:W-:-:S04]  /*0460*/  IMAD.WIDE R8, R13, 0x4, R8 ;  /* 0x000000040d087825 */ /* 0x004fc800078e0208 */
[----:B------:R-:W-:Y:S02]  /*0470*/  IMAD.WIDE R6, R13, 0x4, R6 ;  /* 0x000000040d067825 */ /* 0x000fe400078e0206 */
[----:B------:R-:W2:Y:S04]  /*0480*/  LDG.E R9, desc[UR4][R8.64] ;  /* 0x0000000408097981 */ /* 0x000ea8000c1e1900 */
[----:B------:R-:W3:Y:S01]  /*0490*/  LDG.E R7, desc[UR4][R6.64] ;  /* 0x0000000406077981 */ /* 0x000ee2000c1e1900 */
[----:B--2---:R-:W-:Y:S01]  /*04a0*/  FADD R25, -R14, R9 ;  /* 0x000000090e197221 */ /* 0x004fe20000000100 */
[----:B---3--:R-:W-:-:S03]  /*04b0*/  FADD R26, -R16, R7 ;  /* 0x00000007101a7221 */ /* 0x008fc60000000100 */
[----:B------:R-:W-:-:S04]  /*04c0*/  FMUL R17, R25, R25 ;  /* 0x0000001919117220 */ /* 0x000fc80000400000 */
[----:B0-----:R-:W-:-:S07]  /*04d0*/  FFMA R17, R26, R26, R17 ;  /* 0x0000001a1a117223 */ /* 0x001fce0000000011 */
.L_x_1:
[----:B------:R-:W-:Y:S05]  /*04e0*/  BSYNC.RECONVERGENT B0 ;  /* 0x0000000000007941 */ /* 0x000fea0003800200 */
.L_x_0:
[----:B------:R-:W-:-:S13]  /*04f0*/  FSETP.GT.AND P0, PT, R17, 9.9999999747524270788e-07, PT ;  /* 0x358637bd1100780b */ /* 0x000fda0003f04000 */
[----:B------:R-:W-:Y:S05]  /*0500*/  @!P0 BRA `(.L_x_2) ;  /* 0x0000000000588947 */ /* 0x000fea0003800000 */
[----:B------:R-:W-:Y:S01]  /*0510*/  FSETP.GEU.AND P0, PT, |R17|, 1.175494350822287508e-38, PT ;  /* 0x008000001100780b */ /* 0x000fe20003f0e200 */
[----:B------:R-:W0:Y:S01]  /*0520*/  LDC.64 R8, c[0x0][0x390] ;  /* 0x0000e400ff087b82 */ /* 0x000e220000000a00 */
[----:B------:R-:W-:-:S11]  /*0530*/  MOV R13, 0x3f000000 ;  /* 0x3f000000000d7802 */ /* 0x000fd60000000f00 */
[----:B------:R-:W-:-:S04]  /*0540*/  @!P0 FMUL R17, R17, 16777216 ;  /* 0x4b80000011118820 */ /* 0x000fc80000400000 */
[----:B------:R-:W1:Y:S01]  /*0550*/  MUFU.RSQ R7, R17 ;  /* 0x0000001100077308 */ /* 0x000e620000001400 */
[----:B0-----:R-:W-:-:S04]  /*0560*/  IMAD.WIDE R8, R0, 0x4, R8 ;  /* 0x0000000400087825 */ /* 0x001fc800078e0208 */
[----:B-1----:R-:W-:-:S04]  /*0570*/  @!P0 FMUL R7, R7, 4096 ;  /* 0x4580000007078820 */ /* 0x002fc80000400000 */
[C---:B------:R-:W-:Y:S01]  /*0580*/  FFMA R16, R7.reuse, R26, R16 ;  /* 0x0000001a07107223 */ /* 0x040fe20000000010 */
[----:B------:R-:W-:Y:S02]  /*0590*/  FFMA R14, R7, R25, R14 ;  /* 0x00000019070e7223 */ /* 0x000fe4000000000e */
[----:B------:R-:W0:Y:S02]  /*05a0*/  LDC.64 R6, c[0x0][0x398] ;  /* 0x0000e600ff067b82 */ /* 0x000e240000000a00 */
[C---:B------:R-:W-:Y:S02]  /*05b0*/  LOP3.LUT R11, R13.reuse, 0x80000000, R16, 0xb8, !PT ;  /* 0x800000000d0b7812 */ /* 0x040fe400078eb810 */
[----:B------:R-:W-:-:S03]  /*05c0*/  LOP3.LUT R13, R13, 0x80000000, R14, 0xb8, !PT ;  /* 0x800000000d0d7812 */ /* 0x000fc600078eb80e */
[----:B------:R-:W-:Y:S02]  /*05d0*/  FADD.RZ R11, R16, R11 ;  /* 0x0000000b100b7221 */ /* 0x000fe4000000c000 */
[----:B------:R-:W-:-:S04]  /*05e0*/  FADD.RZ R13, R14, R13 ;  /* 0x0000000d0e0d7221 */ /* 0x000fc8000000c000 */
[----:B------:R-:W1:Y:S08]  /*05f0*/  FRND.TRUNC R11, R11 ;  /* 0x0000000b000b7307 */ /* 0x000e70000020d000 */
[----:B------:R-:W2:Y:S01]  /*0600*/  FRND.TRUNC R13, R13 ;  /* 0x0000000d000d7307 */ /* 0x000ea2000020d000 */
[----:B0-----:R-:W-:Y:S01]  /*0610*/  IMAD.WIDE R6, R0, 0x4, R6 ;  /* 0x0000000400067825 */ /* 0x001fe200078e0206 */
[----:B-1----:R-:W-:Y:S04]  /*0620*/  STG.E desc[UR4][R8.64], R11 ;  /* 0x0000000b08007986 */ /* 0x002fe8000c101904 */
[----:B--2---:R-:W-:Y:S04]  /*0630*/  STG.E desc[UR4][R6.64], R13 ;  /* 0x0000000d06007986 */ /* 0x004fe8000c101904 */
[----:B------:R-:W-:Y:S04]  /*0640*/  STG.E desc[UR4][R4.64], R11 ;  /* 0x0000000b04007986 */ /* 0x000fe8000c101904 */
[----:B------:R-:W-:Y:S01]  /*0650*/  STG.E desc[UR4][R2.64], R13 ;  /* 0x0000000d02007986 */ /* 0x000fe2000c101904 */
[----:B------:R-:W-:Y:S05]  /*0660*/  EXIT ;  /* 0x000000000000794d */ /* 0x000fea0003800000 */
.L_x_2:
[----:B------:R-:W0:Y:S08]  /*0670*/  LDC.64 R2, c[0x0][0x390] ;  /* 0x0000e400ff027b82 */ /* 0x000e300000000a00 */
[----:B------:R-:W1:Y:S01]  /*0680*/  LDC.64 R4, c[0x0][0x398] ;  /* 0x0000e600ff047b82 */ /* 0x000e620000000a00 */
[----:B0-----:R-:W-:-:S05]  /*0690*/  IMAD.WIDE R2, R0, 0x4, R2 ;  /* 0x0000000400027825 */ /* 0x001fca00078e0202 */
[----:B------:R-:W-:Y:S01]  /*06a0*/  STG.E desc[UR4][R2.64], R16 ;  /* 0x0000001002007986 */ /* 0x000fe2000c101904 */
[----:B-1----:R-:W-:-:S05]  /*06b0*/  IMAD.WIDE R4, R0, 0x4, R4 ;  /* 0x0000000400047825 */ /* 0x002fca00078e0204 */
[----:B------:R-:W-:Y:S01]  /*06c0*/  STG.E desc[UR4][R4.64], R14 ;  /* 0x0000000e04007986 */ /* 0x000fe2000c101904 */
[----:B------:R-:W-:Y:S05]  /*06d0*/  EXIT ;  /* 0x000000000000794d */ /* 0x000fea0003800000 */
.L_x_3:
[----:B------:R-:W-:-:S00]  /*06e0*/  BRA `(.L_x_3) ;  /* 0xfffffffc00fc7947 */ /* 0x000fc0000383ffff */
[----:B------:R-:W-:-:S00]  /*06f0*/  NOP ;  /* 0x0000000000007918 */ /* 0x000fc00000000000 */
        /* <DEDUP_REMOVED lines=8> */
.L_x_4:


//--------------------- .nv.shared.reserved.0     --------------------------
	.section	.nv.shared.reserved.0,"aw",@nobits
	.weak		__nv_reservedSMEM_offset_0_alias
	.size		__nv_reservedSMEM_offset_0_alias, 0, 64
	.other		__nv_reservedSMEM_offset_0_alias,@"STO_CUDA_RESERVED_SHARED STV_DEFAULT"
__nv_reservedSMEM_offset_0_alias:
	.zero		0
	.zero		64


//--------------------- .nv.constant0._Z16cuda_tick_kernelPfS_S_S_PiS0_S0_S_S_S_ii --------------------------
	.section	.nv.constant0._Z16cuda_tick_kernelPfS_S_S_PiS0_S0_S_S_S_ii,"a",@progbits
	.sectionflags	@""
	.align	4
.nv.constant0._Z16cuda_tick_kernelPfS_S_S_PiS0_S0_S_S_S_ii:
	.zero		984


//--------------------- SYMBOLS --------------------------

	.type		.nv.reservedSmem.offset0,@object
	.size		.nv.reservedSmem.offset0,0x4
